	.headerflags	@"EF_CUDA_TEXMODE_UNIFIED EF_CUDA_64BIT_ADDRESS EF_CUDA_ACCELERATORS EF_CUDA_SM90 EF_CUDA_VIRTUAL_SM(EF_CUDA_SM90)"
	.elftype	@"ET_EXEC"


//--------------------- .nv.info                  --------------------------
	.section	.nv.info,"",@"SHT_CUDA_INFO"
	.align	4


	//----- nvinfo : EIATTR_REGCOUNT
	.align		4
        /*0000*/ 	.byte	0x04, 0x2f
        /*0002*/ 	.short	(.L_1 - .L_0)
	.align		4
.L_0:
        /*0004*/ 	.word	index@(triton_poi_fused_convolution_20)
        /*0008*/ 	.word	0x0000001b


	//----- nvinfo : EIATTR_MIN_STACK_SIZE
	.align		4
.L_1:
        /*000c*/ 	.byte	0x04, 0x12
        /*000e*/ 	.short	(.L_3 - .L_2)
	.align		4
.L_2:
        /*0010*/ 	.word	index@(triton_poi_fused_convolution_20)
        /*0014*/ 	.word	0x00000000


	//----- nvinfo : EIATTR_FRAME_SIZE
	.align		4
.L_3:
        /*0018*/ 	.byte	0x04, 0x11
        /*001a*/ 	.short	(.L_5 - .L_4)
	.align		4
.L_4:
        /*001c*/ 	.word	index@(triton_poi_fused_convolution_20)
        /*0020*/ 	.word	0x00000000


	//----- nvinfo : EIATTR_MIN_STACK_SIZE
	.align		4
.L_5:
        /*0024*/ 	.byte	0x04, 0x12
        /*0026*/ 	.short	(.L_7 - .L_6)
	.align		4
.L_6:
        /*0028*/ 	.word	index@(triton_poi_fused_convolution_20)
        /*002c*/ 	.word	0x00000000
.L_7:


//--------------------- .nv.info.triton_poi_fused_convolution_20 --------------------------
	.section	.nv.info.triton_poi_fused_convolution_20,"",@"SHT_CUDA_INFO"
	.sectionflags	@""
	.align	4


	//----- nvinfo : EIATTR_CUDA_API_VERSION
	.align		4
        /*0000*/ 	.byte	0x04, 0x37
        /*0002*/ 	.short	(.L_9 - .L_8)
.L_8:
        /*0004*/ 	.word	0x0000007c


	//----- nvinfo : EIATTR_KPARAM_INFO
	.align		4
.L_9:
        /*0008*/ 	.byte	0x04, 0x17
        /*000a*/ 	.short	(.L_11 - .L_10)
.L_10:
        /*000c*/ 	.word	0x00000000
        /*0010*/ 	.short	0x0004
        /*0012*/ 	.short	0x001c
        /*0014*/ 	.byte	0x00, 0xf0, 0x11, 0x00


	//----- nvinfo : EIATTR_KPARAM_INFO
	.align		4
.L_11:
        /*0018*/ 	.byte	0x04, 0x17
        /*001a*/ 	.short	(.L_13 - .L_12)
.L_12:
        /*001c*/ 	.word	0x00000000
        /*0020*/ 	.short	0x0003
        /*0022*/ 	.short	0x0018
        /*0024*/ 	.byte	0x00, 0xf0, 0x11, 0x00


	//----- nvinfo : EIATTR_KPARAM_INFO
	.align		4
.L_13:
        /*0028*/ 	.byte	0x04, 0x17
        /*002a*/ 	.short	(.L_15 - .L_14)
.L_14:
        /*002c*/ 	.word	0x00000000
        /*0030*/ 	.short	0x0002
        /*0032*/ 	.short	0x0010
        /*0034*/ 	.byte	0x00, 0xf4, 0x21, 0x00


	//----- nvinfo : EIATTR_KPARAM_INFO
	.align		4
.L_15:
        /*0038*/ 	.byte	0x04, 0x17
        /*003a*/ 	.short	(.L_17 - .L_16)
.L_16:
        /*003c*/ 	.word	0x00000000
        /*0040*/ 	.short	0x0001
        /*0042*/ 	.short	0x0008
        /*0044*/ 	.byte	0x00, 0xf4, 0x21, 0x00


	//----- nvinfo : EIATTR_KPARAM_INFO
	.align		4
.L_17:
        /*0048*/ 	.byte	0x04, 0x17
        /*004a*/ 	.short	(.L_19 - .L_18)
.L_18:
        /*004c*/ 	.word	0x00000000
        /*0050*/ 	.short	0x0000
        /*0052*/ 	.short	0x0000
        /*0054*/ 	.byte	0x00, 0xf4, 0x21, 0x00


	//----- nvinfo : EIATTR_SPARSE_MMA_MASK
	.align		4
.L_19:
        /*0058*/ 	.byte	0x03, 0x50
        /*005a*/ 	.short	0x0000


	//----- nvinfo : EIATTR_MAXREG_COUNT
	.align		4
        /*005c*/ 	.byte	0x03, 0x1b
        /*005e*/ 	.short	0x00ff


	//----- nvinfo : EIATTR_EXIT_INSTR_OFFSETS
	.align		4
        /*0060*/ 	.byte	0x04, 0x1c
        /*0062*/ 	.short	(.L_21 - .L_20)


	//   ....[0]....
.L_20:
        /*0064*/ 	.word	0x00000730


	//   ....[1]....
        /*0068*/ 	.word	0x00000750


	//----- nvinfo : EIATTR_REQNTID
	.align		4
.L_21:
        /*006c*/ 	.byte	0x04, 0x10
        /*006e*/ 	.short	(.L_23 - .L_22)
.L_22:
        /*0070*/ 	.word	0x00000080
        /*0074*/ 	.word	0x00000001
        /*0078*/ 	.word	0x00000001


	//----- nvinfo : EIATTR_CBANK_PARAM_SIZE
	.align		4
.L_23:
        /*007c*/ 	.byte	0x03, 0x19
        /*007e*/ 	.short	0x0020


	//----- nvinfo : EIATTR_PARAM_CBANK
	.align		4
        /*0080*/ 	.byte	0x04, 0x0a
        /*0082*/ 	.short	(.L_25 - .L_24)
	.align		4
.L_24:
        /*0084*/ 	.word	index@(.nv.constant0.triton_poi_fused_convolution_20)
        /*0088*/ 	.short	0x0210
        /*008a*/ 	.short	0x0020


	//----- nvinfo : EIATTR_SW_WAR
	.align		4
.L_25:
        /*008c*/ 	.byte	0x04, 0x36
        /*008e*/ 	.short	(.L_27 - .L_26)
.L_26:
        /*0090*/ 	.word	0x00000008
.L_27:


//--------------------- .nv.callgraph             --------------------------
	.section	.nv.callgraph,"",@"SHT_CUDA_CALLGRAPH"
	.align	4
	.sectionentsize	8
	.align		4
        /*0000*/ 	.word	0x00000000
	.align		4
        /*0004*/ 	.word	0xffffffff
	.align		4
        /*0008*/ 	.word	0x00000000
	.align		4
        /*000c*/ 	.word	0xfffffffe
	.align		4
        /*0010*/ 	.word	0x00000000
	.align		4
        /*0014*/ 	.word	0xfffffffd
	.align		4
        /*0018*/ 	.word	0x00000000
	.align		4
        /*001c*/ 	.word	0xfffffffc


//--------------------- .text.triton_poi_fused_convolution_20 --------------------------
	.section	.text.triton_poi_fused_convolution_20,"ax",@progbits
	.sectionflags	@"SHF_BARRIERS=1"
	.align	128
        .global         triton_poi_fused_convolution_20
        .type           triton_poi_fused_convolution_20,@function
        .size           triton_poi_fused_convolution_20,(.L_x_1 - triton_poi_fused_convolution_20)
        .other          triton_poi_fused_convolution_20,@"STO_CUDA_ENTRY STV_DEFAULT"
triton_poi_fused_convolution_20:
.text.triton_poi_fused_convolution_20:
[----:B------:R-:W0:Y:S01]  /*0000*/  LDC R1, c[0x0][0x28] ;  /* 0x00000a00ff017b82 */ /* 0x000e220000000800 */
[----:B------:R-:W1:Y:S07]  /*0010*/  S2R R14, SR_TID.X ;  /* 0x00000000000e7919 */ /* 0x000e6e0000002100 */
[----:B------:R-:W2:Y:S01]  /*0020*/  LDC.64 R8, c[0x0][0x210] ;  /* 0x00008400ff087b82 */ /* 0x000ea20000000a00 */
[----:B------:R-:W-:Y:S01]  /*0030*/  ULDC.64 UR6, c[0x0][0x208] ;  /* 0x0000820000067ab9 */ /* 0x000fe20000000a00 */
[----:B------:R-:W3:Y:S01]  /*0040*/  S2R R0, SR_CTAID.Y ;  /* 0x0000000000007919 */ /* 0x000ee20000002600 */
[----:B------:R-:W4:Y:S05]  /*0050*/  S2R R3, SR_CTAID.X ;  /* 0x0000000000037919 */ /* 0x000f2a0000002500 */
[----:B------:R-:W5:Y:S01]  /*0060*/  S2UR UR5, SR_CgaCtaId ;  /* 0x00000000000579c3 */ /* 0x000f620000008800 */
[----:B------:R-:W-:-:S07]  /*0070*/  UMOV UR4, 0x400 ;  /* 0x0000040000047882 */ /* 0x000fce0000000000 */
[----:B------:R-:W2:Y:S01]  /*0080*/  LDC.64 R12, c[0x0][0x218] ;  /* 0x00008600ff0c7b82 */ /* 0x000ea20000000a00 */
[----:B-1----:R-:W-:Y:S01]  /*0090*/  IMAD.SHL.U32 R15, R14, 0x4, RZ ;  /* 0x000000040e0f7824 */ /* 0x002fe200078e00ff */
[----:B------:R-:W-:Y:S02]  /*00a0*/  SHF.R.U32.HI R17, RZ, 0x6, R14 ;  /* 0x00000006ff117819 */ /* 0x000fe4000001160e */
[--C-:B---3--:R-:W-:Y:S02]  /*00b0*/  SHF.R.S32.HI R16, RZ, 0x17, R0.reuse ;  /* 0x00000017ff107819 */ /* 0x108fe40000011400 */
[----:B------:R-:W-:Y:S02]  /*00c0*/  LOP3.LUT R5, R15, 0xfc, RZ, 0xc0, !PT ;  /* 0x000000fc0f057812 */ /* 0x000fe400078ec0ff */
[----:B------:R-:W-:Y:S01]  /*00d0*/  SGXT R16, R16, 0x1 ;  /* 0x000000011010781a */ /* 0x000fe20000000200 */
[----:B----4-:R-:W-:Y:S01]  /*00e0*/  IMAD.SHL.U32 R2, R3, 0x4, RZ ;  /* 0x0000000403027824 */ /* 0x010fe200078e00ff */
[----:B------:R-:W-:-:S02]  /*00f0*/  PRMT R5, R5, 0x6540, R0 ;  /* 0x0000654005057816 */ /* 0x000fc40000000000 */
[----:B------:R-:W-:Y:S02]  /*0100*/  SGXT.U32 R17, R17, 0x1 ;  /* 0x000000011111781a */ /* 0x000fe40000000000 */
[----:B------:R-:W-:Y:S02]  /*0110*/  LEA.HI R4, R16, R5, RZ, 0x8 ;  /* 0x0000000510047211 */ /* 0x000fe400078f40ff */
[----:B------:R-:W-:-:S03]  /*0120*/  LOP3.LUT R10, R2, 0x2, R17, 0xfe, !PT ;  /* 0x00000002020a7812 */ /* 0x000fc600078efe11 */
[C---:B------:R-:W-:Y:S01]  /*0130*/  IMAD.SHL.U32 R6, R4.reuse, 0x4, RZ ;  /* 0x0000000404067824 */ /* 0x040fe200078e00ff */
[----:B------:R-:W-:Y:S02]  /*0140*/  LOP3.LUT R4, R4, 0xffffff00, RZ, 0xc0, !PT ;  /* 0xffffff0004047812 */ /* 0x000fe400078ec0ff */
[----:B------:R-:W-:Y:S02]  /*0150*/  ISETP.GE.AND P1, PT, R10, 0x4, PT ;  /* 0x000000040a00780c */ /* 0x000fe40003f26270 */
[----:B------:R-:W-:Y:S02]  /*0160*/  LOP3.LUT R7, R6, 0xfffffc00, RZ, 0xc0, !PT ;  /* 0xfffffc0006077812 */ /* 0x000fe400078ec0ff */
[----:B------:R-:W-:Y:S02]  /*0170*/  LOP3.LUT R6, R2, R17, RZ, 0xfc, !PT ;  /* 0x0000001102067212 */ /* 0x000fe400078efcff */
[----:B------:R-:W-:Y:S02]  /*0180*/  IADD3 R11, R7, R5, -R4 ;  /* 0x00000005070b7210 */ /* 0x000fe40007ffe804 */
[----:B------:R-:W-:-:S02]  /*0190*/  CS2R R4, SRZ ;  /* 0x0000000000047805 */ /* 0x000fc4000001ff00 */
[C---:B------:R-:W-:Y:S01]  /*01a0*/  ISETP.GE.AND P0, PT, R6.reuse, 0x4, PT ;  /* 0x000000040600780c */ /* 0x040fe20003f06270 */
[--C-:B------:R-:W-:Y:S01]  /*01b0*/  IMAD R19, R6, 0x100, R11.reuse ;  /* 0x0000010006137824 */ /* 0x100fe200078e020b */
[----:B------:R-:W-:Y:S01]  /*01c0*/  CS2R R6, SRZ ;  /* 0x0000000000067805 */ /* 0x000fe2000001ff00 */
[----:B------:R-:W-:Y:S02]  /*01d0*/  IMAD R21, R10, 0x100, R11 ;  /* 0x000001000a157824 */ /* 0x000fe400078e020b */
[----:B--2---:R-:W-:Y:S01]  /*01e0*/  IMAD.WIDE R18, R19, 0x4, R8 ;  /* 0x0000000413127825 */ /* 0x004fe200078e0208 */
[----:B------:R-:W-:-:S03]  /*01f0*/  CS2R R10, SRZ ;  /* 0x00000000000a7805 */ /* 0x000fc6000001ff00 */
[----:B------:R-:W-:Y:S01]  /*0200*/  IMAD.WIDE R20, R21, 0x4, R8 ;  /* 0x0000000415147825 */ /* 0x000fe200078e0208 */
[----:B------:R-:W-:-:S03]  /*0210*/  CS2R R8, SRZ ;  /* 0x0000000000087805 */ /* 0x000fc6000001ff00 */
[----:B------:R1:W2:Y:S04]  /*0220*/  @!P0 LDG.E.EL.128 R4, desc[UR6][R18.64] ;  /* 0x0000000612048981 */ /* 0x0002a8000c2e1d00 */
[----:B------:R3:W4:Y:S01]  /*0230*/  @!P1 LDG.E.EL.128 R8, desc[UR6][R20.64] ;  /* 0x0000000614089981 */ /* 0x000722000c2e1d00 */
[C---:B------:R-:W-:Y:S01]  /*0240*/  IMAD.SHL.U32 R23, R14.reuse, 0x10, RZ ;  /* 0x000000100e177824 */ /* 0x040fe200078e00ff */
[----:B-----5:R-:W-:Y:S01]  /*0250*/  UPRMT UR4, UR5, 0x654, UR4 ;  /* 0x0000065405047896 */ /* 0x020fe20008000004 */
[----:B------:R-:W-:-:S03]  /*0260*/  IMAD.SHL.U32 R22, R14, 0x2, RZ ;  /* 0x000000020e167824 */ /* 0x000fc600078e00ff */
[----:B-1----:R-:W-:Y:S02]  /*0270*/  LOP3.LUT R18, R23, 0x3f0, RZ, 0xc0, !PT ;  /* 0x000003f017127812 */ /* 0x002fe400078ec0ff */
[----:B------:R-:W-:Y:S02]  /*0280*/  LOP3.LUT R19, R22, 0xfe, RZ, 0xc0, !PT ;  /* 0x000000fe16137812 */ /* 0x000fe400078ec0ff */
[C---:B------:R-:W-:Y:S02]  /*0290*/  LOP3.LUT R23, R18.reuse, R17, RZ, 0xfc, !PT ;  /* 0x0000001112177212 */ /* 0x040fe400078efcff */
[C---:B---3--:R-:W-:Y:S02]  /*02a0*/  LOP3.LUT R20, R18.reuse, 0x4, RZ, 0xfc, !PT ;  /* 0x0000000412147812 */ /* 0x048fe400078efcff */
[C---:B------:R-:W-:Y:S02]  /*02b0*/  LOP3.LUT R22, R18.reuse, 0x8, RZ, 0xfc, !PT ;  /* 0x0000000812167812 */ /* 0x040fe400078efcff */
[----:B------:R-:W-:-:S02]  /*02c0*/  LOP3.LUT R24, R18, 0xc, RZ, 0xfc, !PT ;  /* 0x0000000c12187812 */ /* 0x000fc400078efcff */
[-C--:B------:R-:W-:Y:S02]  /*02d0*/  LEA.HI R18, R18, R23.reuse, RZ, 0x1e ;  /* 0x0000001712127211 */ /* 0x080fe400078ff0ff */
[-C--:B------:R-:W-:Y:S02]  /*02e0*/  LEA.HI R20, R20, R23.reuse, RZ, 0x1e ;  /* 0x0000001714147211 */ /* 0x080fe400078ff0ff */
[-C--:B------:R-:W-:Y:S02]  /*02f0*/  LEA.HI R22, R22, R23.reuse, RZ, 0x1e ;  /* 0x0000001716167211 */ /* 0x080fe400078ff0ff */
[----:B------:R-:W-:Y:S02]  /*0300*/  LEA.HI R24, R24, R23, RZ, 0x1e ;  /* 0x0000001718187211 */ /* 0x000fe400078ff0ff */
[----:B------:R-:W-:Y:S02]  /*0310*/  LEA R21, R18, UR4, 0x2 ;  /* 0x0000000412157c11 */ /* 0x000fe4000f8e10ff */
[----:B------:R-:W-:-:S02]  /*0320*/  LEA R20, R20, UR4, 0x2 ;  /* 0x0000000414147c11 */ /* 0x000fc4000f8e10ff */
[----:B------:R-:W-:Y:S02]  /*0330*/  LEA R23, R22, UR4, 0x2 ;  /* 0x0000000416177c11 */ /* 0x000fe4000f8e10ff */
[----:B------:R-:W-:Y:S02]  /*0340*/  LEA R24, R24, UR4, 0x2 ;  /* 0x0000000418187c11 */ /* 0x000fe4000f8e10ff */
[----:B------:R-:W-:-:S04]  /*0350*/  PRMT R17, R19, 0x6540, R0 ;  /* 0x0000654013117816 */ /* 0x000fc80000000000 */
[----:B------:R-:W-:-:S04]  /*0360*/  LEA.HI R16, R16, R17, RZ, 0x8 ;  /* 0x0000001110107211 */ /* 0x000fc800078f40ff */
[----:B------:R-:W-:-:S05]  /*0370*/  LOP3.LUT R16, R16, 0xffffff00, RZ, 0xc0, !PT ;  /* 0xffffff0010107812 */ /* 0x000fca00078ec0ff */
[----:B------:R-:W-:-:S04]  /*0380*/  IMAD.IADD R17, R17, 0x1, -R16 ;  /* 0x0000000111117824 */ /* 0x000fc800078e0a10 */
[----:B0-----:R-:W-:Y:S01]  /*0390*/  IMAD.WIDE R12, R17, 0x4, R12 ;  /* 0x00000004110c7825 */ /* 0x001fe200078e020c */
[----:B--2---:R0:W-:Y:S04]  /*03a0*/  STS [R21], R4 ;  /* 0x0000000415007388 */ /* 0x0041e80000000800 */
[----:B------:R-:W-:Y:S04]  /*03b0*/  STS [R20+0x10], R5 ;  /* 0x0000100514007388 */ /* 0x000fe80000000800 */
[----:B------:R1:W-:Y:S04]  /*03c0*/  STS [R23+0x20], R6 ;  /* 0x0000200617007388 */ /* 0x0003e80000000800 */
[----:B------:R-:W-:Y:S04]  /*03d0*/  STS [R24+0x30], R7 ;  /* 0x0000300718007388 */ /* 0x000fe80000000800 */
[----:B----4-:R-:W-:Y:S04]  /*03e0*/  STS [R21+0x8], R8 ;  /* 0x0000080815007388 */ /* 0x010fe80000000800 */
[----:B------:R2:W-:Y:S04]  /*03f0*/  STS [R20+0x18], R9 ;  /* 0x0000180914007388 */ /* 0x0005e80000000800 */
[----:B------:R-:W-:Y:S04]  /*0400*/  STS [R23+0x28], R10 ;  /* 0x0000280a17007388 */ /* 0x000fe80000000800 */
[----:B------:R-:W-:Y:S01]  /*0410*/  STS [R24+0x38], R11 ;  /* 0x0000380b18007388 */ /* 0x000fe20000000800 */
[----:B------:R-:W-:Y:S06]  /*0420*/  BAR.SYNC.DEFER_BLOCKING 0x0 ;  /* 0x0000000000007b1d */ /* 0x000fec0000010000 */
[----:B------:R-:W3:Y:S01]  /*0430*/  LDG.E.EL.64 R12, desc[UR6][R12.64] ;  /* 0x000000060c0c7981 */ /* 0x000ee2000c2e1b00 */
[----:B0-----:R-:W-:Y:S01]  /*0440*/  SHF.R.U32.HI R4, RZ, 0x2, R15 ;  /* 0x00000002ff047819 */ /* 0x001fe2000001160f */
[----:B------:R-:W-:Y:S01]  /*0450*/  IMAD.SHL.U32 R18, R0, 0x100, RZ ;  /* 0x0000010000127824 */ /* 0x000fe200078e00ff */
[----:B------:R-:W-:-:S02]  /*0460*/  LOP3.LUT R15, R15, 0x1fc, RZ, 0xc0, !PT ;  /* 0x000001fc0f0f7812 */ /* 0x000fc400078ec0ff */
[----:B------:R-:W-:Y:S02]  /*0470*/  SGXT.U32 R4, R4, 0x7 ;  /* 0x000000070404781a */ /* 0x000fe40000000000 */
[----:B-1----:R-:W-:Y:S02]  /*0480*/  LOP3.LUT R6, R15, 0x200, RZ, 0xfc, !PT ;  /* 0x000002000f067812 */ /* 0x002fe400078efcff */
[----:B--2---:R-:W-:Y:S01]  /*0490*/  LEA R20, R19, UR4, 0x3 ;  /* 0x0000000413147c11 */ /* 0x004fe2000f8e18ff */
[----:B------:R-:W-:Y:S01]  /*04a0*/  IMAD.IADD R4, R15, 0x1, R4 ;  /* 0x000000010f047824 */ /* 0x000fe200078e0204 */
[----:B------:R-:W-:Y:S02]  /*04b0*/  LEA.HI R6, R6, R15, RZ, 0x1e ;  /* 0x0000000f06067211 */ /* 0x000fe400078ff0ff */
[----:B------:R-:W-:Y:S02]  /*04c0*/  LOP3.LUT R5, R14, 0x7f, RZ, 0xc0, !PT ;  /* 0x0000007f0e057812 */ /* 0x000fe400078ec0ff */
[----:B------:R-:W-:-:S02]  /*04d0*/  LEA R9, R4, UR4, 0x2 ;  /* 0x0000000404097c11 */ /* 0x000fc4000f8e10ff */
[----:B------:R-:W-:Y:S02]  /*04e0*/  LEA R19, R6, UR4, 0x2 ;  /* 0x0000000406137c11 */ /* 0x000fe4000f8e10ff */
[C---:B------:R-:W-:Y:S01]  /*04f0*/  LEA R21, R5.reuse, UR4, 0x3 ;  /* 0x0000000405157c11 */ /* 0x040fe2000f8e18ff */
[----:B------:R-:W-:Y:S01]  /*0500*/  LDS R4, [R9] ;  /* 0x0000000009047984 */ /* 0x000fe20000000800 */
[C---:B------:R-:W-:Y:S02]  /*0510*/  LOP3.LUT R8, R5.reuse, 0x80, RZ, 0xfc, !PT ;  /* 0x0000008005087812 */ /* 0x040fe400078efcff */
[----:B------:R-:W-:Y:S01]  /*0520*/  PRMT R0, R5, 0x6540, R0 ;  /* 0x0000654005007816 */ /* 0x000fe20000000000 */
[----:B------:R-:W-:Y:S01]  /*0530*/  LDS R17, [R9+0x4] ;  /* 0x0000040009117984 */ /* 0x000fe20000000800 */
[----:B------:R-:W-:Y:S02]  /*0540*/  LEA R16, R8, UR4, 0x3 ;  /* 0x0000000408107c11 */ /* 0x000fe4000f8e18ff */
[----:B------:R-:W-:Y:S01]  /*0550*/  LOP3.LUT R18, R18, 0x80, R5, 0xfe, !PT ;  /* 0x0000008012127812 */ /* 0x000fe200078efe05 */
[----:B------:R-:W-:Y:S01]  /*0560*/  LDS R6, [R9+0x8] ;  /* 0x0000080009067984 */ /* 0x000fe20000000800 */
[----:B------:R-:W-:Y:S01]  /*0570*/  IMAD.IADD R0, R0, 0x1, R3 ;  /* 0x0000000100007824 */ /* 0x000fe200078e0203 */
[----:B------:R-:W-:-:S02]  /*0580*/  ISETP.GE.AND P0, PT, R2, 0x4, PT ;  /* 0x000000040200780c */ /* 0x000fc40003f06270 */
[----:B------:R0:W-:Y:S01]  /*0590*/  LDS R7, [R9+0xc] ;  /* 0x00000c0009077984 */ /* 0x0001e20000000800 */
[----:B------:R-:W-:Y:S02]  /*05a0*/  IMAD.IADD R18, R18, 0x1, R3 ;  /* 0x0000000112127824 */ /* 0x000fe400078e0203 */
[----:B------:R-:W-:Y:S01]  /*05b0*/  IMAD.SHL.U32 R3, R0, 0x4, RZ ;  /* 0x0000000400037824 */ /* 0x000fe200078e00ff */
[----:B------:R-:W-:Y:S04]  /*05c0*/  LDS R15, [R19+0x800] ;  /* 0x00080000130f7984 */ /* 0x000fe80000000800 */
[----:B------:R-:W-:Y:S01]  /*05d0*/  LDS R14, [R19+0x804] ;  /* 0x00080400130e7984 */ /* 0x000fe20000000800 */
[----:B0-----:R-:W0:Y:S03]  /*05e0*/  LDC.64 R8, c[0x0][0x220] ;  /* 0x00008800ff087b82 */ /* 0x001e260000000a00 */
[----:B------:R-:W-:Y:S04]  /*05f0*/  LDS R10, [R19+0x808] ;  /* 0x00080800130a7984 */ /* 0x000fe80000000800 */
[----:B------:R-:W-:Y:S01]  /*0600*/  LDS R11, [R19+0x80c] ;  /* 0x00080c00130b7984 */ /* 0x000fe20000000800 */
[----:B------:R-:W-:Y:S01]  /*0610*/  BAR.SYNC.DEFER_BLOCKING 0x0 ;  /* 0x0000000000007b1d */ /* 0x000fe20000010000 */
[----:B0-----:R-:W-:-:S05]  /*0620*/  IMAD.WIDE R2, R3, 0x4, R8 ;  /* 0x0000000403027825 */ /* 0x001fca00078e0208 */
[----:B---3--:R-:W-:Y:S04]  /*0630*/  STS [R20], R12 ;  /* 0x0000000c14007388 */ /* 0x008fe80000000800 */
[----:B------:R0:W-:Y:S01]  /*0640*/  STS [R20+0x8], R13 ;  /* 0x0000080d14007388 */ /* 0x0001e20000000800 */
[----:B------:R-:W-:Y:S01]  /*0650*/  BAR.SYNC.DEFER_BLOCKING 0x0 ;  /* 0x0000000000007b1d */ /* 0x000fe20000010000 */
[----:B0-----:R-:W-:-:S04]  /*0660*/  IMAD.SHL.U32 R13, R18, 0x4, RZ ;  /* 0x00000004120d7824 */ /* 0x001fc800078e00ff */
[----:B------:R-:W-:Y:S01]  /*0670*/  IMAD.WIDE R12, R13, 0x4, R8 ;  /* 0x000000040d0c7825 */ /* 0x000fe200078e0208 */
[----:B------:R-:W0:Y:S04]  /*0680*/  LDS R21, [R21] ;  /* 0x0000000015157984 */ /* 0x000e280000000800 */
[----:B------:R-:W1:Y:S01]  /*0690*/  LDS R16, [R16] ;  /* 0x0000000010107984 */ /* 0x000e620000000800 */
[--C-:B0-----:R-:W-:Y:S01]  /*06a0*/  FADD R4, R4, R21.reuse ;  /* 0x0000001504047221 */ /* 0x101fe20000000000 */
[--C-:B------:R-:W-:Y:S01]  /*06b0*/  FADD R5, R17, R21.reuse ;  /* 0x0000001511057221 */ /* 0x100fe20000000000 */
[--C-:B------:R-:W-:Y:S01]  /*06c0*/  FADD R6, R6, R21.reuse ;  /* 0x0000001506067221 */ /* 0x100fe20000000000 */
[----:B------:R-:W-:Y:S01]  /*06d0*/  FADD R7, R7, R21 ;  /* 0x0000001507077221 */ /* 0x000fe20000000000 */
[--C-:B-1----:R-:W-:Y:S01]  /*06e0*/  FADD R8, R15, R16.reuse ;  /* 0x000000100f087221 */ /* 0x102fe20000000000 */
[--C-:B------:R-:W-:Y:S01]  /*06f0*/  FADD R9, R14, R16.reuse ;  /* 0x000000100e097221 */ /* 0x100fe20000000000 */
[--C-:B------:R-:W-:Y:S01]  /*0700*/  FADD R10, R10, R16.reuse ;  /* 0x000000100a0a7221 */ /* 0x100fe20000000000 */
[----:B------:R-:W-:Y:S01]  /*0710*/  FADD R11, R11, R16 ;  /* 0x000000100b0b7221 */ /* 0x000fe20000000000 */
[----:B------:R0:W-:Y:S02]  /*0720*/  @!P0 STG.E.128 desc[UR6][R2.64], R4 ;  /* 0x0000000402008986 */ /* 0x0001e4000c101d06 */
[----:B0-----:R-:W-:Y:S05]  /*0730*/  @P0 EXIT ;  /* 0x000000000000094d */ /* 0x001fea0003800000 */
[----:B------:R-:W-:Y:S01]  /*0740*/  STG.E.128 desc[UR6][R12.64], R8 ;  /* 0x000000080c007986 */ /* 0x000fe2000c101d06 */
[----:B------:R-:W-:Y:S05]  /*0750*/  EXIT ;  /* 0x000000000000794d */ /* 0x000fea0003800000 */
.L_x_0:
[----:B------:R-:W-:-:S00]  /*0760*/  BRA `(.L_x_0) ;  /* 0xfffffffc00fc7947 */ /* 0x000fc0000383ffff */
[----:B------:R-:W-:-:S00]  /*0770*/  NOP ;  /* 0x0000000000007918 */ /* 0x000fc00000000000 */
        /* <DEDUP_REMOVED lines=8> */
.L_x_1:


//--------------------- .nv.shared.triton_poi_fused_convolution_20 --------------------------
	.section	.nv.shared.triton_poi_fused_convolution_20,"aw",@nobits
	.sectionflags	@""
	.align	16
	.zero		1024


//--------------------- .nv.constant0.triton_poi_fused_convolution_20 --------------------------
	.section	.nv.constant0.triton_poi_fused_convolution_20,"a",@progbits
	.sectionflags	@""
	.align	4
.nv.constant0.triton_poi_fused_convolution_20:
	.zero		560
